//
// Generated by NVIDIA NVVM Compiler
//
// Compiler Build ID: CL-36424714
// Cuda compilation tools, release 13.0, V13.0.88
// Based on NVVM 20.0.0
//

.version 9.0
.target sm_100
.address_size 64

	// .globl	_Z10sum_matrixPiS_S_ii

.visible .entry _Z10sum_matrixPiS_S_ii(
	.param .u64 .ptr .align 1 _Z10sum_matrixPiS_S_ii_param_0,
	.param .u64 .ptr .align 1 _Z10sum_matrixPiS_S_ii_param_1,
	.param .u64 .ptr .align 1 _Z10sum_matrixPiS_S_ii_param_2,
	.param .u32 _Z10sum_matrixPiS_S_ii_param_3,
	.param .u32 _Z10sum_matrixPiS_S_ii_param_4
)
{
	.reg .pred 	%p<6>;
	.reg .b32 	%r<44>;
	.reg .b64 	%rd<18>;

	ld.param.u64 	%rd7, [_Z10sum_matrixPiS_S_ii_param_0];
	ld.param.u64 	%rd8, [_Z10sum_matrixPiS_S_ii_param_1];
	ld.param.u64 	%rd9, [_Z10sum_matrixPiS_S_ii_param_2];
	ld.param.u32 	%r15, [_Z10sum_matrixPiS_S_ii_param_3];
	ld.param.u32 	%r16, [_Z10sum_matrixPiS_S_ii_param_4];
	cvta.to.global.u64 	%rd1, %rd9;
	cvta.to.global.u64 	%rd2, %rd8;
	cvta.to.global.u64 	%rd3, %rd7;
	mov.u32 	%r17, %tid.x;
	mov.u32 	%r18, %ctaid.x;
	mov.u32 	%r19, %ntid.x;
	mad.lo.s32 	%r20, %r18, %r19, %r17;
	mul.lo.s32 	%r1, %r20, %r15;
	add.s32 	%r21, %r1, %r15;
	min.s32 	%r2, %r21, %r16;
	setp.ge.s32 	%p1, %r1, %r2;
	@%p1 bra 	$L__BB0_7;
	sub.s32 	%r22, %r2, %r1;
	and.b32  	%r3, %r22, 3;
	setp.eq.s32 	%p2, %r3, 0;
	mov.u32 	%r41, %r1;
	@%p2 bra 	$L__BB0_4;
	neg.s32 	%r39, %r3;
	mov.u32 	%r41, %r1;
$L__BB0_3:
	.pragma "nounroll";
	mul.wide.s32 	%rd10, %r41, 4;
	add.s64 	%rd11, %rd1, %rd10;
	add.s64 	%rd12, %rd2, %rd10;
	add.s64 	%rd13, %rd3, %rd10;
	ld.global.u32 	%r23, [%rd13];
	ld.global.u32 	%r24, [%rd12];
	add.s32 	%r25, %r24, %r23;
	st.global.u32 	[%rd11], %r25;
	add.s32 	%r41, %r41, 1;
	add.s32 	%r39, %r39, 1;
	setp.ne.s32 	%p3, %r39, 0;
	@%p3 bra 	$L__BB0_3;
$L__BB0_4:
	sub.s32 	%r26, %r1, %r2;
	setp.gt.u32 	%p4, %r26, -4;
	@%p4 bra 	$L__BB0_7;
	sub.s32 	%r42, %r41, %r2;
	add.s64 	%rd4, %rd3, 8;
	add.s64 	%rd5, %rd2, 8;
	add.s64 	%rd6, %rd1, 8;
$L__BB0_6:
	mul.wide.s32 	%rd14, %r41, 4;
	add.s64 	%rd15, %rd4, %rd14;
	add.s64 	%rd16, %rd5, %rd14;
	add.s64 	%rd17, %rd6, %rd14;
	ld.global.u32 	%r27, [%rd15+-8];
	ld.global.u32 	%r28, [%rd16+-8];
	add.s32 	%r29, %r28, %r27;
	st.global.u32 	[%rd17+-8], %r29;
	ld.global.u32 	%r30, [%rd15+-4];
	ld.global.u32 	%r31, [%rd16+-4];
	add.s32 	%r32, %r31, %r30;
	st.global.u32 	[%rd17+-4], %r32;
	ld.global.u32 	%r33, [%rd15];
	ld.global.u32 	%r34, [%rd16];
	add.s32 	%r35, %r34, %r33;
	st.global.u32 	[%rd17], %r35;
	ld.global.u32 	%r36, [%rd15+4];
	ld.global.u32 	%r37, [%rd16+4];
	add.s32 	%r38, %r37, %r36;
	st.global.u32 	[%rd17+4], %r38;
	add.s32 	%r41, %r41, 4;
	add.s32 	%r42, %r42, 4;
	setp.ne.s32 	%p5, %r42, 0;
	@%p5 bra 	$L__BB0_6;
$L__BB0_7:
	ret;

}


// ===== COMPILED SASS (sm_100) =====

	.target	sm_100

	.elftype	@"ET_EXEC"


//--------------------- .note.nv.tkinfo           --------------------------
	.section	.note.nv.tkinfo,"",@"SHT_NOTE"
	.sectionflags	@"SHF_NOTE_NV_TKINFO"
	.tkinfo
        /*0018*/ 	.word	0x00000002
        /*0030*/ 	.string	""
        /*0030*/ 	.string	"ptxas"
        /*0030*/ 	.string	"Cuda compilation tools, release 13.0, V13.0.88"
        /*0030*/ 	.string	"Build cuda_13.0.r13.0/compiler.36424714_0"
        /*0030*/ 	.string	"-arch sm_100 -m 64 "



//--------------------- .note.nv.cuinfo           --------------------------
	.section	.note.nv.cuinfo,"",@"SHT_NOTE"
	.sectionflags	@"SHF_NOTE_NV_CUINFO"
        /*0018*/ 	.short	0x0002
        /*001a*/ 	.short	0x0064
        /*001c*/ 	.short	0x0082
	.zero		2


//--------------------- .nv.info                  --------------------------
	.section	.nv.info,"",@"SHT_CUDA_INFO"
	.align	4


	//----- nvinfo : EIATTR_REGCOUNT
	.align		4
        /*0000*/ 	.byte	0x04, 0x2f
        /*0002*/ 	.short	(.L_1 - .L_0)
	.align		4
.L_0:
        /*0004*/ 	.word	index@(_Z10sum_matrixPiS_S_ii)
        /*0008*/ 	.word	0x00000014


	//----- nvinfo : EIATTR_FRAME_SIZE
	.align		4
.L_1:
        /*000c*/ 	.byte	0x04, 0x11
        /*000e*/ 	.short	(.L_3 - .L_2)
	.align		4
.L_2:
        /*0010*/ 	.word	index@(_Z10sum_matrixPiS_S_ii)
        /*0014*/ 	.word	0x00000000


	//----- nvinfo : EIATTR_MIN_STACK_SIZE
	.align		4
.L_3:
        /*0018*/ 	.byte	0x04, 0x12
        /*001a*/ 	.short	(.L_5 - .L_4)
	.align		4
.L_4:
        /*001c*/ 	.word	index@(_Z10sum_matrixPiS_S_ii)
        /*0020*/ 	.word	0x00000000
.L_5:


//--------------------- .nv.compat                --------------------------
	.section	.nv.compat,"",@"SHT_CUDA_COMPAT_INFO"
	.align	4
        /*0000*/ 	.byte	0x02, 0x09, 0x00, 0x00, 0x02, 0x02, 0x01, 0x00, 0x02, 0x05, 0x05, 0x00, 0x03, 0x07, 0x01, 0x01
        /*0010*/ 	.byte	0x02, 0x03, 0x00, 0x00, 0x02, 0x06, 0x01, 0x00, 0x04, 0x0b, 0x08, 0x00, 0x09, 0x00, 0x00, 0x00
        /*0020*/ 	.byte	0x00, 0x00, 0x00, 0x00


//--------------------- .nv.info._Z10sum_matrixPiS_S_ii --------------------------
	.section	.nv.info._Z10sum_matrixPiS_S_ii,"",@"SHT_CUDA_INFO"
	.sectionflags	@""
	.align	4


	//----- nvinfo : EIATTR_CUDA_API_VERSION
	.align		4
        /*0000*/ 	.byte	0x04, 0x37
        /*0002*/ 	.short	(.L_7 - .L_6)
.L_6:
        /*0004*/ 	.word	0x00000082


	//----- nvinfo : EIATTR_KPARAM_INFO
	.align		4
.L_7:
        /*0008*/ 	.byte	0x04, 0x17
        /*000a*/ 	.short	(.L_9 - .L_8)
.L_8:
        /*000c*/ 	.word	0x00000000
        /*0010*/ 	.short	0x0004
        /*0012*/ 	.short	0x001c
        /*0014*/ 	.byte	0x00, 0xf0, 0x11, 0x00


	//----- nvinfo : EIATTR_KPARAM_INFO
	.align		4
.L_9:
        /*0018*/ 	.byte	0x04, 0x17
        /*001a*/ 	.short	(.L_11 - .L_10)
.L_10:
        /*001c*/ 	.word	0x00000000
        /*0020*/ 	.short	0x0003
        /*0022*/ 	.short	0x0018
        /*0024*/ 	.byte	0x00, 0xf0, 0x11, 0x00


	//----- nvinfo : EIATTR_KPARAM_INFO
	.align		4
.L_11:
        /*0028*/ 	.byte	0x04, 0x17
        /*002a*/ 	.short	(.L_13 - .L_12)
.L_12:
        /*002c*/ 	.word	0x00000000
        /*0030*/ 	.short	0x0002
        /*0032*/ 	.short	0x0010
        /*0034*/ 	.byte	0x00, 0xf5, 0x21, 0x00


	//----- nvinfo : EIATTR_KPARAM_INFO
	.align		4
.L_13:
        /*0038*/ 	.byte	0x04, 0x17
        /*003a*/ 	.short	(.L_15 - .L_14)
.L_14:
        /*003c*/ 	.word	0x00000000
        /*0040*/ 	.short	0x0001
        /*0042*/ 	.short	0x0008
        /*0044*/ 	.byte	0x00, 0xf5, 0x21, 0x00


	//----- nvinfo : EIATTR_KPARAM_INFO
	.align		4
.L_15:
        /*0048*/ 	.byte	0x04, 0x17
        /*004a*/ 	.short	(.L_17 - .L_16)
.L_16:
        /*004c*/ 	.word	0x00000000
        /*0050*/ 	.short	0x0000
        /*0052*/ 	.short	0x0000
        /*0054*/ 	.byte	0x00, 0xf5, 0x21, 0x00


	//----- nvinfo : EIATTR_SPARSE_MMA_MASK
	.align		4
.L_17:
        /*0058*/ 	.byte	0x03, 0x50
        /*005a*/ 	.short	0x0000


	//----- nvinfo : EIATTR_MAXREG_COUNT
	.align		4
        /*005c*/ 	.byte	0x03, 0x1b
        /*005e*/ 	.short	0x00ff


	//----- nvinfo : EIATTR_MERCURY_ISA_VERSION
	.align		4
        /*0060*/ 	.byte	0x03, 0x5f
        /*0062*/ 	.short	0x0101


	//----- nvinfo : EIATTR_VRC_CTA_INIT_COUNT
	.align		4
        /*0064*/ 	.byte	0x02, 0x4a
	.zero		1
	.zero		1


	//----- nvinfo : EIATTR_EXIT_INSTR_OFFSETS
	.align		4
        /*0068*/ 	.byte	0x04, 0x1c
        /*006a*/ 	.short	(.L_19 - .L_18)


	//   ....[0]....
.L_18:
        /*006c*/ 	.word	0x00000090


	//   ....[1]....
        /*0070*/ 	.word	0x00000210


	//   ....[2]....
        /*0074*/ 	.word	0x00000480


	//----- nvinfo : EIATTR_CRS_STACK_SIZE
	.align		4
.L_19:
        /*0078*/ 	.byte	0x04, 0x1e
        /*007a*/ 	.short	(.L_21 - .L_20)
.L_20:
        /*007c*/ 	.word	0x00000000


	//----- nvinfo : EIATTR_CBANK_PARAM_SIZE
	.align		4
.L_21:
        /*0080*/ 	.byte	0x03, 0x19
        /*0082*/ 	.short	0x0020


	//----- nvinfo : EIATTR_PARAM_CBANK
	.align		4
        /*0084*/ 	.byte	0x04, 0x0a
        /*0086*/ 	.short	(.L_23 - .L_22)
	.align		4
.L_22:
        /*0088*/ 	.word	index@(.nv.constant0._Z10sum_matrixPiS_S_ii)
        /*008c*/ 	.short	0x0380
        /*008e*/ 	.short	0x0020


	//----- nvinfo : EIATTR_SW_WAR
	.align		4
.L_23:
        /*0090*/ 	.byte	0x04, 0x36
        /*0092*/ 	.short	(.L_25 - .L_24)
.L_24:
        /*0094*/ 	.word	0x00000008
.L_25:


//--------------------- .nv.callgraph             --------------------------
	.section	.nv.callgraph,"",@"SHT_CUDA_CALLGRAPH"
	.align	4
	.sectionentsize	8
	.align		4
        /*0000*/ 	.word	0x00000000
	.align		4
        /*0004*/ 	.word	0xffffffff
	.align		4
        /*0008*/ 	.word	0x00000000
	.align		4
        /*000c*/ 	.word	0xfffffffe
	.align		4
        /*0010*/ 	.word	0x00000000
	.align		4
        /*0014*/ 	.word	0xfffffffd
	.align		4
        /*0018*/ 	.word	0x00000000
	.align		4
        /*001c*/ 	.word	0xfffffffc


//--------------------- .text._Z10sum_matrixPiS_S_ii --------------------------
	.section	.text._Z10sum_matrixPiS_S_ii,"ax",@progbits
	.align	128
        .global         _Z10sum_matrixPiS_S_ii
        .type           _Z10sum_matrixPiS_S_ii,@function
        .size           _Z10sum_matrixPiS_S_ii,(.L_x_5 - _Z10sum_matrixPiS_S_ii)
        .other          _Z10sum_matrixPiS_S_ii,@"STO_CUDA_ENTRY STV_DEFAULT"
_Z10sum_matrixPiS_S_ii:
.text._Z10sum_matrixPiS_S_ii:
[----:B------:R-:W-:Y:S01]  /*0000*/  LDC R1, c[0x0][0x37c] ;  /* 0x0000df00ff017b82 */ /* 0x000fe20000000800 */
[----:B------:R-:W0:Y:S07]  /*0010*/  S2R R3, SR_TID.X ;  /* 0x0000000000037919 */ /* 0x000e2e0000002100 */
[----:B------:R-:W0:Y:S08]  /*0020*/  S2UR UR4, SR_CTAID.X ;  /* 0x00000000000479c3 */ /* 0x000e300000002500 */
[----:B------:R-:W0:Y:S08]  /*0030*/  LDC R0, c[0x0][0x360] ;  /* 0x0000d800ff007b82 */ /* 0x000e300000000800 */
[----:B------:R-:W1:Y:S01]  /*0040*/  LDC.64 R14, c[0x0][0x398] ;  /* 0x0000e600ff0e7b82 */ /* 0x000e620000000a00 */
[----:B0-----:R-:W-:-:S04]  /*0050*/  IMAD R3, R0, UR4, R3 ;  /* 0x0000000400037c24 */ /* 0x001fc8000f8e0203 */
[----:B-1----:R-:W-:-:S05]  /*0060*/  IMAD R0, R3, R14, RZ ;  /* 0x0000000e03007224 */ /* 0x002fca00078e02ff */
[----:B------:R-:W-:-:S04]  /*0070*/  VIADDMNMX R15, R0, R14, R15, PT ;  /* 0x0000000e000f7246 */ /* 0x000fc8000380010f */
[----:B------:R-:W-:-:S13]  /*0080*/  ISETP.GE.AND P0, PT, R0, R15, PT ;  /* 0x0000000f0000720c */ /* 0x000fda0003f06270 */
[----:B------:R-:W-:Y:S05]  /*0090*/  @P0 EXIT ;  /* 0x000000000000094d */ /* 0x000fea0003800000 */
[C---:B------:R-:W-:Y:S01]  /*00a0*/  IADD3 R2, PT, PT, -R0.reuse, R15, RZ ;  /* 0x0000000f00027210 */ /* 0x040fe20007ffe1ff */
[----:B------:R-:W-:Y:S01]  /*00b0*/  IMAD.IADD R3, R0, 0x1, -R15 ;  /* 0x0000000100037824 */ /* 0x000fe200078e0a0f */
[----:B------:R-:W0:Y:S01]  /*00c0*/  LDCU.64 UR12, c[0x0][0x358] ;  /* 0x00006b00ff0c77ac */ /* 0x000e220008000a00 */
[----:B------:R-:W-:Y:S01]  /*00d0*/  BSSY.RECONVERGENT B0, `(.L_x_0) ;  /* 0x0000013000007945 */ /* 0x000fe20003800200 */
[----:B------:R-:W-:Y:S02]  /*00e0*/  LOP3.LUT P1, R2, R2, 0x3, RZ, 0xc0, !PT ;  /* 0x0000000302027812 */ /* 0x000fe4000782c0ff */
[----:B------:R-:W-:-:S11]  /*00f0*/  ISETP.GT.U32.AND P0, PT, R3, -0x4, PT ;  /* 0xfffffffc0300780c */ /* 0x000fd60003f04070 */
[----:B------:R-:W-:Y:S05]  /*0100*/  @!P1 BRA `(.L_x_1) ;  /* 0x00000000003c9947 */ /* 0x000fea0003800000 */
[----:B------:R-:W1:Y:S01]  /*0110*/  LDC.64 R8, c[0x0][0x390] ;  /* 0x0000e400ff087b82 */ /* 0x000e620000000a00 */
[----:B------:R-:W-:-:S07]  /*0120*/  IADD3 R14, PT, PT, -R2, RZ, RZ ;  /* 0x000000ff020e7210 */ /* 0x000fce0007ffe1ff */
[----:B------:R-:W2:Y:S08]  /*0130*/  LDC.64 R12, c[0x0][0x380] ;  /* 0x0000e000ff0c7b82 */ /* 0x000eb00000000a00 */
[----:B------:R-:W3:Y:S02]  /*0140*/  LDC.64 R10, c[0x0][0x388] ;  /* 0x0000e200ff0a7b82 */ /* 0x000ee40000000a00 */
.L_x_2:
[----:B---3--:R-:W-:-:S04]  /*0150*/  IMAD.WIDE R4, R0, 0x4, R10 ;  /* 0x0000000400047825 */ /* 0x008fc800078e020a */
[C---:B--2---:R-:W-:Y:S02]  /*0160*/  IMAD.WIDE R6, R0.reuse, 0x4, R12 ;  /* 0x0000000400067825 */ /* 0x044fe400078e020c */
[----:B0-----:R-:W2:Y:S04]  /*0170*/  LDG.E R5, desc[UR12][R4.64] ;  /* 0x0000000c04057981 */ /* 0x001ea8000c1e1900 */
[----:B------:R-:W2:Y:S01]  /*0180*/  LDG.E R6, desc[UR12][R6.64] ;  /* 0x0000000c06067981 */ /* 0x000ea2000c1e1900 */
[----:B-1--4-:R-:W-:Y:S01]  /*0190*/  IMAD.WIDE R2, R0, 0x4, R8 ;  /* 0x0000000400027825 */ /* 0x012fe200078e0208 */
[----:B------:R-:W-:-:S03]  /*01a0*/  IADD3 R14, PT, PT, R14, 0x1, RZ ;  /* 0x000000010e0e7810 */ /* 0x000fc60007ffe0ff */
[----:B------:R-:W-:Y:S01]  /*01b0*/  VIADD R0, R0, 0x1 ;  /* 0x0000000100007836 */ /* 0x000fe20000000000 */
[----:B------:R-:W-:Y:S01]  /*01c0*/  ISETP.NE.AND P1, PT, R14, RZ, PT ;  /* 0x000000ff0e00720c */ /* 0x000fe20003f25270 */
[----:B--2---:R-:W-:-:S05]  /*01d0*/  IMAD.IADD R17, R6, 0x1, R5 ;  /* 0x0000000106117824 */ /* 0x004fca00078e0205 */
[----:B------:R4:W-:Y:S07]  /*01e0*/  STG.E desc[UR12][R2.64], R17 ;  /* 0x0000001102007986 */ /* 0x0009ee000c10190c */
[----:B------:R-:W-:Y:S05]  /*01f0*/  @P1 BRA `(.L_x_2) ;  /* 0xfffffffc00d41947 */ /* 0x000fea000383ffff */
.L_x_1:
[----:B0-----:R-:W-:Y:S05]  /*0200*/  BSYNC.RECONVERGENT B0 ;  /* 0x0000000000007941 */ /* 0x001fea0003800200 */
.L_x_0:
[----:B------:R-:W-:Y:S05]  /*0210*/  @P0 EXIT ;  /* 0x000000000000094d */ /* 0x000fea0003800000 */
[----:B------:R-:W0:Y:S01]  /*0220*/  LDCU.128 UR4, c[0x0][0x380] ;  /* 0x00007000ff0477ac */ /* 0x000e220008000c00 */
[----:B------:R-:W-:Y:S01]  /*0230*/  IADD3 R15, PT, PT, -R15, R0, RZ ;  /* 0x000000000f0f7210 */ /* 0x000fe20007ffe1ff */
[----:B------:R-:W1:Y:S01]  /*0240*/  LDCU.64 UR10, c[0x0][0x390] ;  /* 0x00007200ff0a77ac */ /* 0x000e620008000a00 */
[----:B0-----:R-:W-:Y:S02]  /*0250*/  UIADD3 UR8, UP0, UPT, UR4, 0x8, URZ ;  /* 0x0000000804087890 */ /* 0x001fe4000ff1e0ff */
[----:B------:R-:W-:Y:S02]  /*0260*/  UIADD3 UR6, UP1, UPT, UR6, 0x8, URZ ;  /* 0x0000000806067890 */ /* 0x000fe4000ff3e0ff */
[----:B-1----:R-:W-:Y:S02]  /*0270*/  UIADD3 UR4, UP2, UPT, UR10, 0x8, URZ ;  /* 0x000000080a047890 */ /* 0x002fe4000ff5e0ff */
[----:B------:R-:W-:Y:S02]  /*0280*/  UIADD3.X UR9, UPT, UPT, URZ, UR5, URZ, UP0, !UPT ;  /* 0x00000005ff097290 */ /* 0x000fe400087fe4ff */
[----:B------:R-:W-:-:S02]  /*0290*/  UIADD3.X UR7, UPT, UPT, URZ, UR7, URZ, UP1, !UPT ;  /* 0x00000007ff077290 */ /* 0x000fc40008ffe4ff */
[----:B------:R-:W-:-:S12]  /*02a0*/  UIADD3.X UR5, UPT, UPT, URZ, UR11, URZ, UP2, !UPT ;  /* 0x0000000bff057290 */ /* 0x000fd800097fe4ff */
.L_x_3:
[----:B----4-:R-:W-:Y:S01]  /*02b0*/  MOV R3, UR9 ;  /* 0x0000000900037c02 */ /* 0x010fe20008000f00 */
[----:B------:R-:W-:Y:S01]  /*02c0*/  IMAD.U32 R2, RZ, RZ, UR8 ;  /* 0x00000008ff027e24 */ /* 0x000fe2000f8e00ff */
[----:B------:R-:W-:Y:S01]  /*02d0*/  MOV R5, UR7 ;  /* 0x0000000700057c02 */ /* 0x000fe20008000f00 */
[----:B------:R-:W-:Y:S02]  /*02e0*/  IMAD.U32 R4, RZ, RZ, UR6 ;  /* 0x00000006ff047e24 */ /* 0x000fe4000f8e00ff */
[----:B------:R-:W-:-:S04]  /*02f0*/  IMAD.WIDE R2, R0, 0x4, R2 ;  /* 0x0000000400027825 */ /* 0x000fc800078e0202 */
[----:B------:R-:W-:Y:S01]  /*0300*/  IMAD.WIDE R4, R0, 0x4, R4 ;  /* 0x0000000400047825 */ /* 0x000fe200078e0204 */
[----:B------:R-:W2:Y:S04]  /*0310*/  LDG.E R8, desc[UR12][R2.64+-0x8] ;  /* 0xfffff80c02087981 */ /* 0x000ea8000c1e1900 */
[----:B0-----:R-:W2:Y:S01]  /*0320*/  LDG.E R9, desc[UR12][R4.64+-0x8] ;  /* 0xfffff80c04097981 */ /* 0x001ea2000c1e1900 */
[----:B------:R-:W-:Y:S01]  /*0330*/  MOV R7, UR5 ;  /* 0x0000000500077c02 */ /* 0x000fe20008000f00 */
[----:B------:R-:W-:-:S04]  /*0340*/  IMAD.U32 R6, RZ, RZ, UR4 ;  /* 0x00000004ff067e24 */ /* 0x000fc8000f8e00ff */
[----:B------:R-:W-:-:S04]  /*0350*/  IMAD.WIDE R6, R0, 0x4, R6 ;  /* 0x0000000400067825 */ /* 0x000fc800078e0206 */
[----:B--2---:R-:W-:-:S05]  /*0360*/  IMAD.IADD R9, R8, 0x1, R9 ;  /* 0x0000000108097824 */ /* 0x004fca00078e0209 */
[----:B------:R0:W-:Y:S04]  /*0370*/  STG.E desc[UR12][R6.64+-0x8], R9 ;  /* 0xfffff80906007986 */ /* 0x0001e8000c10190c */
[----:B------:R-:W2:Y:S04]  /*0380*/  LDG.E R8, desc[UR12][R2.64+-0x4] ;  /* 0xfffffc0c02087981 */ /* 0x000ea8000c1e1900 */
[----:B------:R-:W2:Y:S02]  /*0390*/  LDG.E R11, desc[UR12][R4.64+-0x4] ;  /* 0xfffffc0c040b7981 */ /* 0x000ea4000c1e1900 */
[----:B--2---:R-:W-:-:S05]  /*03a0*/  IADD3 R11, PT, PT, R8, R11, RZ ;  /* 0x0000000b080b7210 */ /* 0x004fca0007ffe0ff */
[----:B------:R0:W-:Y:S04]  /*03b0*/  STG.E desc[UR12][R6.64+-0x4], R11 ;  /* 0xfffffc0b06007986 */ /* 0x0001e8000c10190c */
[----:B------:R-:W2:Y:S04]  /*03c0*/  LDG.E R8, desc[UR12][R2.64] ;  /* 0x0000000c02087981 */ /* 0x000ea8000c1e1900 */
[----:B------:R-:W2:Y:S02]  /*03d0*/  LDG.E R13, desc[UR12][R4.64] ;  /* 0x0000000c040d7981 */ /* 0x000ea4000c1e1900 */
[----:B--2---:R-:W-:-:S05]  /*03e0*/  IADD3 R13, PT, PT, R8, R13, RZ ;  /* 0x0000000d080d7210 */ /* 0x004fca0007ffe0ff */
[----:B------:R0:W-:Y:S04]  /*03f0*/  STG.E desc[UR12][R6.64], R13 ;  /* 0x0000000d06007986 */ /* 0x0001e8000c10190c */
[----:B------:R-:W2:Y:S04]  /*0400*/  LDG.E R8, desc[UR12][R2.64+0x4] ;  /* 0x0000040c02087981 */ /* 0x000ea8000c1e1900 */
[----:B------:R-:W2:Y:S01]  /*0410*/  LDG.E R17, desc[UR12][R4.64+0x4] ;  /* 0x0000040c04117981 */ /* 0x000ea2000c1e1900 */
[----:B------:R-:W-:Y:S02]  /*0420*/  IADD3 R15, PT, PT, R15, 0x4, RZ ;  /* 0x000000040f0f7810 */ /* 0x000fe40007ffe0ff */
[----:B------:R-:W-:-:S02]  /*0430*/  IADD3 R0, PT, PT, R0, 0x4, RZ ;  /* 0x0000000400007810 */ /* 0x000fc40007ffe0ff */
[----:B------:R-:W-:Y:S01]  /*0440*/  ISETP.NE.AND P0, PT, R15, RZ, PT ;  /* 0x000000ff0f00720c */ /* 0x000fe20003f05270 */
[----:B--2---:R-:W-:-:S05]  /*0450*/  IMAD.IADD R17, R8, 0x1, R17 ;  /* 0x0000000108117824 */ /* 0x004fca00078e0211 */
[----:B------:R0:W-:Y:S07]  /*0460*/  STG.E desc[UR12][R6.64+0x4], R17 ;  /* 0x0000041106007986 */ /* 0x0001ee000c10190c */
[----:B------:R-:W-:Y:S05]  /*0470*/  @P0 BRA `(.L_x_3) ;  /* 0xfffffffc008c0947 */ /* 0x000fea000383ffff */
[----:B------:R-:W-:Y:S05]  /*0480*/  EXIT ;  /* 0x000000000000794d */ /* 0x000fea0003800000 */
.L_x_4:
[----:B------:R-:W-:-:S00]  /*0490*/  BRA `(.L_x_4) ;  /* 0xfffffffc00fc7947 */ /* 0x000fc0000383ffff */
[----:B------:R-:W-:-:S00]  /*04a0*/  NOP ;  /* 0x0000000000007918 */ /* 0x000fc00000000000 */
        /* <DEDUP_REMOVED lines=13> */
.L_x_5:


//--------------------- .nv.shared.reserved.0     --------------------------
	.section	.nv.shared.reserved.0,"aw",@nobits
	.weak		__nv_reservedSMEM_offset_0_alias
	.size		__nv_reservedSMEM_offset_0_alias, 0, 64
	.other		__nv_reservedSMEM_offset_0_alias,@"STO_CUDA_RESERVED_SHARED STV_DEFAULT"
__nv_reservedSMEM_offset_0_alias:
	.zero		0
	.zero		64


//--------------------- .nv.constant0._Z10sum_matrixPiS_S_ii --------------------------
	.section	.nv.constant0._Z10sum_matrixPiS_S_ii,"a",@progbits
	.sectionflags	@""
	.align	4
.nv.constant0._Z10sum_matrixPiS_S_ii:
	.zero		928


//--------------------- SYMBOLS --------------------------

	.type		.nv.reservedSmem.offset0,@object
	.size		.nv.reservedSmem.offset0,0x4
